//
// Generated by NVIDIA NVVM Compiler
//
// Compiler Build ID: CL-36424714
// Cuda compilation tools, release 13.0, V13.0.88
// Based on NVVM 20.0.0
//

.version 9.0
.target sm_100
.address_size 64

	// .globl	_Z5fightP7Fighteri

.visible .entry _Z5fightP7Fighteri(
	.param .u64 .ptr .align 1 _Z5fightP7Fighteri_param_0,
	.param .u32 _Z5fightP7Fighteri_param_1
)
{
	.reg .pred 	%p<4>;
	.reg .b32 	%r<59>;
	.reg .b32 	%f<29>;
	.reg .b64 	%rd<6>;
	.reg .b64 	%fd<5>;

	ld.param.u64 	%rd3, [_Z5fightP7Fighteri_param_0];
	ld.param.u32 	%r20, [_Z5fightP7Fighteri_param_1];
	mov.u32 	%r21, %tid.x;
	shl.b32 	%r22, %r21, 1;
	mov.u32 	%r23, %ctaid.x;
	mov.u32 	%r1, %ntid.x;
	mad.lo.s32 	%r53, %r23, %r1, %r22;
	setp.ge.s32 	%p1, %r53, %r20;
	@%p1 bra 	$L__BB0_5;
	mov.u32 	%r24, %nctaid.x;
	mul.lo.s32 	%r25, %r24, %r1;
	shl.b32 	%r3, %r25, 1;
	cvta.to.global.u64 	%rd1, %rd3;
$L__BB0_2:
	mul.wide.s32 	%rd4, %r53, 24;
	add.s64 	%rd5, %rd1, %rd4;
	add.s64 	%rd2, %rd5, 20;
	ld.global.u32 	%r57, [%rd5+28];
	ld.global.u32 	%r56, [%rd5+4];
	ld.global.u32 	%r55, [%rd5+40];
	ld.global.u32 	%r54, [%rd5+16];
	ld.global.u32 	%r27, [%rd5+44];
	ld.global.u32 	%r28, [%rd5+20];
	ld.global.u32 	%r29, [%rd5+32];
	ld.global.u32 	%r30, [%rd5+8];
	cvt.rn.f64.s32 	%fd1, %r27;
	mul.f64 	%fd2, %fd1, 0d3F847AE147AE147B;
	cvt.rzi.s32.f64 	%r31, %fd2;
	cvt.rn.f32.s32 	%f1, %r31;
	cvt.rn.f64.s32 	%fd3, %r28;
	mul.f64 	%fd4, %fd3, 0d3F847AE147AE147B;
	cvt.rzi.s32.f64 	%r32, %fd4;
	cvt.rn.f32.s32 	%f2, %r32;
	cvt.rn.f32.s32 	%f3, %r29;
	cvt.rn.f32.s32 	%f4, %r30;
	mov.b32 	%r58, 0;
$L__BB0_3:
	max.s32 	%r33, %r57, 1;
	max.s32 	%r34, %r56, 1;
	cvt.rn.f32.u32 	%f5, %r33;
	cvt.rn.f32.u32 	%f6, %r34;
	div.rn.f32 	%f7, %f5, %f6;
	mul.f32 	%f8, %f7, %f1;
	cvt.rmi.s32.f32 	%r35, %f8;
	div.rn.f32 	%f9, %f6, %f5;
	mul.f32 	%f10, %f9, %f2;
	cvt.rmi.s32.f32 	%r36, %f10;
	max.s32 	%r37, %r55, 1;
	max.s32 	%r38, %r54, 1;
	cvt.rn.f32.u32 	%f11, %r37;
	cvt.rn.f32.u32 	%f12, %r38;
	div.rn.f32 	%f13, %f11, %f12;
	mul.f32 	%f14, %f13, %f3;
	cvt.rmi.s32.f32 	%r39, %f14;
	sub.s32 	%r40, %r56, %r39;
	div.rn.f32 	%f15, %f12, %f11;
	mul.f32 	%f16, %f15, %f4;
	cvt.rmi.s32.f32 	%r41, %f16;
	sub.s32 	%r42, %r57, %r41;
	sub.s32 	%r43, %r54, %r35;
	sub.s32 	%r44, %r55, %r36;
	max.s32 	%r45, %r42, 1;
	max.s32 	%r46, %r40, 1;
	cvt.rn.f32.u32 	%f17, %r45;
	cvt.rn.f32.u32 	%f18, %r46;
	div.rn.f32 	%f19, %f17, %f18;
	mul.f32 	%f20, %f19, %f1;
	cvt.rmi.s32.f32 	%r47, %f20;
	div.rn.f32 	%f21, %f18, %f17;
	mul.f32 	%f22, %f21, %f2;
	cvt.rmi.s32.f32 	%r48, %f22;
	max.s32 	%r49, %r44, 1;
	max.s32 	%r50, %r43, 1;
	cvt.rn.f32.u32 	%f23, %r49;
	cvt.rn.f32.u32 	%f24, %r50;
	div.rn.f32 	%f25, %f23, %f24;
	mul.f32 	%f26, %f25, %f3;
	cvt.rmi.s32.f32 	%r51, %f26;
	sub.s32 	%r56, %r40, %r51;
	div.rn.f32 	%f27, %f24, %f23;
	mul.f32 	%f28, %f27, %f4;
	cvt.rmi.s32.f32 	%r52, %f28;
	sub.s32 	%r57, %r42, %r52;
	sub.s32 	%r54, %r43, %r47;
	sub.s32 	%r55, %r44, %r48;
	add.s32 	%r58, %r58, 2;
	setp.ne.s32 	%p2, %r58, 100;
	@%p2 bra 	$L__BB0_3;
	st.global.u32 	[%rd2+8], %r57;
	st.global.u32 	[%rd2+-16], %r56;
	st.global.u32 	[%rd2+20], %r55;
	st.global.u32 	[%rd2+-4], %r54;
	add.s32 	%r53, %r53, %r3;
	setp.lt.s32 	%p3, %r53, %r20;
	@%p3 bra 	$L__BB0_2;
$L__BB0_5:
	ret;

}


// ===== COMPILED SASS (sm_100) =====

	.target	sm_100

	.elftype	@"ET_EXEC"


//--------------------- .note.nv.tkinfo           --------------------------
	.section	.note.nv.tkinfo,"",@"SHT_NOTE"
	.sectionflags	@"SHF_NOTE_NV_TKINFO"
	.tkinfo
        /*0018*/ 	.word	0x00000002
        /*0030*/ 	.string	""
        /*0030*/ 	.string	"ptxas"
        /*0030*/ 	.string	"Cuda compilation tools, release 13.0, V13.0.88"
        /*0030*/ 	.string	"Build cuda_13.0.r13.0/compiler.36424714_0"
        /*0030*/ 	.string	"-arch sm_100 -m 64 "



//--------------------- .note.nv.cuinfo           --------------------------
	.section	.note.nv.cuinfo,"",@"SHT_NOTE"
	.sectionflags	@"SHF_NOTE_NV_CUINFO"
        /*0018*/ 	.short	0x0002
        /*001a*/ 	.short	0x0064
        /*001c*/ 	.short	0x0082
	.zero		2


//--------------------- .nv.info                  --------------------------
	.section	.nv.info,"",@"SHT_CUDA_INFO"
	.align	4


	//----- nvinfo : EIATTR_REGCOUNT
	.align		4
        /*0000*/ 	.byte	0x04, 0x2f
        /*0002*/ 	.short	(.L_1 - .L_0)
	.align		4
.L_0:
        /*0004*/ 	.word	index@(_Z5fightP7Fighteri)
        /*0008*/ 	.word	0x00000020


	//----- nvinfo : EIATTR_FRAME_SIZE
	.align		4
.L_1:
        /*000c*/ 	.byte	0x04, 0x11
        /*000e*/ 	.short	(.L_3 - .L_2)
	.align		4
.L_2:
        /*0010*/ 	.word	index@($__internal_0_$__cuda_sm3x_div_rn_noftz_f32_slowpath)
        /*0014*/ 	.word	0x00000000


	//----- nvinfo : EIATTR_FRAME_SIZE
	.align		4
.L_3:
        /*0018*/ 	.byte	0x04, 0x11
        /*001a*/ 	.short	(.L_5 - .L_4)
	.align		4
.L_4:
        /*001c*/ 	.word	index@(_Z5fightP7Fighteri)
        /*0020*/ 	.word	0x00000000


	//----- nvinfo : EIATTR_MIN_STACK_SIZE
	.align		4
.L_5:
        /*0024*/ 	.byte	0x04, 0x12
        /*0026*/ 	.short	(.L_7 - .L_6)
	.align		4
.L_6:
        /*0028*/ 	.word	index@(_Z5fightP7Fighteri)
        /*002c*/ 	.word	0x00000000
.L_7:


//--------------------- .nv.compat                --------------------------
	.section	.nv.compat,"",@"SHT_CUDA_COMPAT_INFO"
	.align	4
        /*0000*/ 	.byte	0x02, 0x09, 0x00, 0x00, 0x02, 0x02, 0x01, 0x00, 0x02, 0x05, 0x05, 0x00, 0x03, 0x07, 0x01, 0x01
        /*0010*/ 	.byte	0x02, 0x03, 0x00, 0x00, 0x02, 0x06, 0x01, 0x00, 0x04, 0x0b, 0x08, 0x00, 0x01, 0x00, 0x00, 0x00
        /*0020*/ 	.byte	0x00, 0x00, 0x00, 0x00


//--------------------- .nv.info._Z5fightP7Fighteri --------------------------
	.section	.nv.info._Z5fightP7Fighteri,"",@"SHT_CUDA_INFO"
	.sectionflags	@""
	.align	4


	//----- nvinfo : EIATTR_CUDA_API_VERSION
	.align		4
        /*0000*/ 	.byte	0x04, 0x37
        /*0002*/ 	.short	(.L_9 - .L_8)
.L_8:
        /*0004*/ 	.word	0x00000082


	//----- nvinfo : EIATTR_KPARAM_INFO
	.align		4
.L_9:
        /*0008*/ 	.byte	0x04, 0x17
        /*000a*/ 	.short	(.L_11 - .L_10)
.L_10:
        /*000c*/ 	.word	0x00000000
        /*0010*/ 	.short	0x0001
        /*0012*/ 	.short	0x0008
        /*0014*/ 	.byte	0x00, 0xf0, 0x11, 0x00


	//----- nvinfo : EIATTR_KPARAM_INFO
	.align		4
.L_11:
        /*0018*/ 	.byte	0x04, 0x17
        /*001a*/ 	.short	(.L_13 - .L_12)
.L_12:
        /*001c*/ 	.word	0x00000000
        /*0020*/ 	.short	0x0000
        /*0022*/ 	.short	0x0000
        /*0024*/ 	.byte	0x00, 0xf5, 0x21, 0x00


	//----- nvinfo : EIATTR_SPARSE_MMA_MASK
	.align		4
.L_13:
        /*0028*/ 	.byte	0x03, 0x50
        /*002a*/ 	.short	0x0000


	//----- nvinfo : EIATTR_MAXREG_COUNT
	.align		4
        /*002c*/ 	.byte	0x03, 0x1b
        /*002e*/ 	.short	0x00ff


	//----- nvinfo : EIATTR_MERCURY_ISA_VERSION
	.align		4
        /*0030*/ 	.byte	0x03, 0x5f
        /*0032*/ 	.short	0x0101


	//----- nvinfo : EIATTR_VRC_CTA_INIT_COUNT
	.align		4
        /*0034*/ 	.byte	0x02, 0x4a
	.zero		1
	.zero		1


	//----- nvinfo : EIATTR_EXIT_INSTR_OFFSETS
	.align		4
        /*0038*/ 	.byte	0x04, 0x1c
        /*003a*/ 	.short	(.L_15 - .L_14)


	//   ....[0]....
.L_14:
        /*003c*/ 	.word	0x00000080


	//   ....[1]....
        /*0040*/ 	.word	0x00000c40


	//----- nvinfo : EIATTR_CRS_STACK_SIZE
	.align		4
.L_15:
        /*0044*/ 	.byte	0x04, 0x1e
        /*0046*/ 	.short	(.L_17 - .L_16)
.L_16:
        /*0048*/ 	.word	0x00000000


	//----- nvinfo : EIATTR_CBANK_PARAM_SIZE
	.align		4
.L_17:
        /*004c*/ 	.byte	0x03, 0x19
        /*004e*/ 	.short	0x000c


	//----- nvinfo : EIATTR_PARAM_CBANK
	.align		4
        /*0050*/ 	.byte	0x04, 0x0a
        /*0052*/ 	.short	(.L_19 - .L_18)
	.align		4
.L_18:
        /*0054*/ 	.word	index@(.nv.constant0._Z5fightP7Fighteri)
        /*0058*/ 	.short	0x0380
        /*005a*/ 	.short	0x000c


	//----- nvinfo : EIATTR_SW_WAR
	.align		4
.L_19:
        /*005c*/ 	.byte	0x04, 0x36
        /*005e*/ 	.short	(.L_21 - .L_20)
.L_20:
        /*0060*/ 	.word	0x00000008
.L_21:


//--------------------- .nv.callgraph             --------------------------
	.section	.nv.callgraph,"",@"SHT_CUDA_CALLGRAPH"
	.align	4
	.sectionentsize	8
	.align		4
        /*0000*/ 	.word	0x00000000
	.align		4
        /*0004*/ 	.word	0xffffffff
	.align		4
        /*0008*/ 	.word	0x00000000
	.align		4
        /*000c*/ 	.word	0xfffffffe
	.align		4
        /*0010*/ 	.word	0x00000000
	.align		4
        /*0014*/ 	.word	0xfffffffd
	.align		4
        /*0018*/ 	.word	0x00000000
	.align		4
        /*001c*/ 	.word	0xfffffffc


//--------------------- .text._Z5fightP7Fighteri  --------------------------
	.section	.text._Z5fightP7Fighteri,"ax",@progbits
	.align	128
        .global         _Z5fightP7Fighteri
        .type           _Z5fightP7Fighteri,@function
        .size           _Z5fightP7Fighteri,(.L_x_30 - _Z5fightP7Fighteri)
        .other          _Z5fightP7Fighteri,@"STO_CUDA_ENTRY STV_DEFAULT"
_Z5fightP7Fighteri:
.text._Z5fightP7Fighteri:
[----:B------:R-:W-:Y:S01]  /*0000*/  LDC R1, c[0x0][0x37c] ;  /* 0x0000df00ff017b82 */ /* 0x000fe20000000800 */
[----:B------:R-:W0:Y:S07]  /*0010*/  S2R R0, SR_TID.X ;  /* 0x0000000000007919 */ /* 0x000e2e0000002100 */
[----:B------:R-:W1:Y:S01]  /*0020*/  S2UR UR4, SR_CTAID.X ;  /* 0x00000000000479c3 */ /* 0x000e620000002500 */
[----:B------:R-:W2:Y:S07]  /*0030*/  LDCU UR5, c[0x0][0x388] ;  /* 0x00007100ff0577ac */ /* 0x000eae0008000800 */
[----:B------:R-:W1:Y:S01]  /*0040*/  LDC R3, c[0x0][0x360] ;  /* 0x0000d800ff037b82 */ /* 0x000e620000000800 */
[----:B0-----:R-:W-:-:S04]  /*0050*/  IMAD.SHL.U32 R0, R0, 0x2, RZ ;  /* 0x0000000200007824 */ /* 0x001fc800078e00ff */
[----:B-1----:R-:W-:-:S05]  /*0060*/  IMAD R5, R3, UR4, R0 ;  /* 0x0000000403057c24 */ /* 0x002fca000f8e0200 */
[----:B--2---:R-:W-:-:S13]  /*0070*/  ISETP.GE.AND P0, PT, R5, UR5, PT ;  /* 0x0000000505007c0c */ /* 0x004fda000bf06270 */
[----:B------:R-:W-:Y:S05]  /*0080*/  @P0 EXIT ;  /* 0x000000000000094d */ /* 0x000fea0003800000 */
[----:B------:R-:W0:Y:S01]  /*0090*/  LDCU UR4, c[0x0][0x370] ;  /* 0x00006e00ff0477ac */ /* 0x000e220008000800 */
[----:B------:R-:W1:Y:S01]  /*00a0*/  LDCU.64 UR6, c[0x0][0x358] ;  /* 0x00006b00ff0677ac */ /* 0x000e620008000a00 */
[----:B0-----:R-:W-:-:S07]  /*00b0*/  IMAD R4, R3, UR4, RZ ;  /* 0x0000000403047c24 */ /* 0x001fce000f8e02ff */
.L_x_17:
[----:B------:R-:W0:Y:S02]  /*00c0*/  LDC.64 R12, c[0x0][0x380] ;  /* 0x0000e000ff0c7b82 */ /* 0x000e240000000a00 */
[----:B0-----:R-:W-:-:S05]  /*00d0*/  IMAD.WIDE R12, R5, 0x18, R12 ;  /* 0x00000018050c7825 */ /* 0x001fca00078e020c */
[----:B-1----:R-:W2:Y:S04]  /*00e0*/  LDG.E R6, desc[UR6][R12.64+0x2c] ;  /* 0x00002c060c067981 */ /* 0x002ea8000c1e1900 */
[----:B------:R-:W3:Y:S04]  /*00f0*/  LDG.E R0, desc[UR6][R12.64+0x14] ;  /* 0x000014060c007981 */ /* 0x000ee8000c1e1900 */
[----:B------:R-:W4:Y:S04]  /*0100*/  LDG.E R10, desc[UR6][R12.64+0x8] ;  /* 0x000008060c0a7981 */ /* 0x000f28000c1e1900 */
[----:B------:R-:W4:Y:S04]  /*0110*/  LDG.E R2, desc[UR6][R12.64+0x20] ;  /* 0x000020060c027981 */ /* 0x000f28000c1e1900 */
[----:B------:R0:W5:Y:S04]  /*0120*/  LDG.E R3, desc[UR6][R12.64+0x1c] ;  /* 0x00001c060c037981 */ /* 0x000168000c1e1900 */
[----:B------:R0:W5:Y:S04]  /*0130*/  LDG.E R29, desc[UR6][R12.64+0x4] ;  /* 0x000004060c1d7981 */ /* 0x000168000c1e1900 */
[----:B------:R0:W5:Y:S04]  /*0140*/  LDG.E R27, desc[UR6][R12.64+0x28] ;  /* 0x000028060c1b7981 */ /* 0x000168000c1e1900 */
[----:B------:R0:W5:Y:S01]  /*0150*/  LDG.E R15, desc[UR6][R12.64+0x10] ;  /* 0x000010060c0f7981 */ /* 0x000162000c1e1900 */
[----:B------:R-:W-:Y:S01]  /*0160*/  UMOV UR4, 0x47ae147b ;  /* 0x47ae147b00047882 */ /* 0x000fe20000000000 */
[----:B------:R-:W-:Y:S01]  /*0170*/  UMOV UR5, 0x3f847ae1 ;  /* 0x3f847ae100057882 */ /* 0x000fe20000000000 */
[----:B--2---:R-:W1:Y:S08]  /*0180*/  I2F.F64 R6, R6 ;  /* 0x0000000600067312 */ /* 0x004e700000201c00 */
[----:B---3--:R-:W2:Y:S01]  /*0190*/  I2F.F64 R8, R0 ;  /* 0x0000000000087312 */ /* 0x008ea20000201c00 */
[----:B-1----:R-:W-:-:S02]  /*01a0*/  DMUL R16, R6, UR4 ;  /* 0x0000000406107c28 */ /* 0x002fc40008000000 */
[----:B--2---:R-:W-:-:S08]  /*01b0*/  DMUL R18, R8, UR4 ;  /* 0x0000000408127c28 */ /* 0x004fd00008000000 */
[----:B------:R-:W1:Y:S08]  /*01c0*/  F2I.F64.TRUNC R16, R16 ;  /* 0x0000001000107311 */ /* 0x000e70000030d100 */
[----:B------:R-:W2:Y:S01]  /*01d0*/  F2I.F64.TRUNC R11, R18 ;  /* 0x00000012000b7311 */ /* 0x000ea2000030d100 */
[----:B----4-:R-:W-:Y:S01]  /*01e0*/  I2FP.F32.S32 R9, R10 ;  /* 0x0000000a00097245 */ /* 0x010fe20000201400 */
[----:B------:R-:W-:Y:S01]  /*01f0*/  IMAD.MOV.U32 R7, RZ, RZ, RZ ;  /* 0x000000ffff077224 */ /* 0x000fe200078e00ff */
[----:B------:R-:W-:-:S02]  /*0200*/  I2FP.F32.S32 R8, R2 ;  /* 0x0000000200087245 */ /* 0x000fc40000201400 */
[----:B-1----:R-:W-:Y:S02]  /*0210*/  I2FP.F32.S32 R10, R16 ;  /* 0x00000010000a7245 */ /* 0x002fe40000201400 */
[----:B0-2---:R-:W-:-:S07]  /*0220*/  I2FP.F32.S32 R11, R11 ;  /* 0x0000000b000b7245 */ /* 0x005fce0000201400 */
.L_x_16:
[----:B-----5:R-:W-:Y:S01]  /*0230*/  VIMNMX R2, PT, PT, R29, 0x1, !PT ;  /* 0x000000011d027848 */ /* 0x020fe20007fe0100 */
[----:B------:R-:W-:Y:S01]  /*0240*/  BSSY.RECONVERGENT B0, `(.L_x_0) ;  /* 0x000000f000007945 */ /* 0x000fe20003800200 */
[----:B------:R-:W-:Y:S02]  /*0250*/  VIMNMX R14, PT, PT, R3, 0x1, !PT ;  /* 0x00000001030e7848 */ /* 0x000fe40007fe0100 */
[----:B------:R-:W-:Y:S02]  /*0260*/  I2FP.F32.U32 R2, R2 ;  /* 0x0000000200027245 */ /* 0x000fe40000201000 */
[----:B------:R-:W-:Y:S02]  /*0270*/  I2FP.F32.U32 R14, R14 ;  /* 0x0000000e000e7245 */ /* 0x000fe40000201000 */
[----:B------:R-:W0:Y:S08]  /*0280*/  MUFU.RCP R17, R2 ;  /* 0x0000000200117308 */ /* 0x000e300000001000 */
[----:B------:R-:W1:Y:S01]  /*0290*/  FCHK P0, R14, R2 ;  /* 0x000000020e007302 */ /* 0x000e620000000000 */
[----:B0-----:R-:W-:-:S04]  /*02a0*/  FFMA R0, -R2, R17, 1 ;  /* 0x3f80000002007423 */ /* 0x001fc80000000111 */
[----:B------:R-:W-:-:S04]  /*02b0*/  FFMA R17, R17, R0, R17 ;  /* 0x0000000011117223 */ /* 0x000fc80000000011 */
[----:B------:R-:W-:-:S04]  /*02c0*/  FFMA R0, R14, R17, RZ ;  /* 0x000000110e007223 */ /* 0x000fc800000000ff */
[----:B------:R-:W-:-:S04]  /*02d0*/  FFMA R6, -R2, R0, R14 ;  /* 0x0000000002067223 */ /* 0x000fc8000000010e */
[----:B------:R-:W-:Y:S01]  /*02e0*/  FFMA R0, R17, R6, R0 ;  /* 0x0000000611007223 */ /* 0x000fe20000000000 */
[----:B-1----:R-:W-:Y:S06]  /*02f0*/  @!P0 BRA `(.L_x_1) ;  /* 0x00000000000c8947 */ /* 0x002fec0003800000 */
[----:B------:R-:W-:Y:S02]  /*0300*/  MOV R25, R14 ;  /* 0x0000000e00197202 */ /* 0x000fe40000000f00 */
[----:B------:R-:W-:-:S07]  /*0310*/  MOV R6, 0x330 ;  /* 0x0000033000067802 */ /* 0x000fce0000000f00 */
[----:B------:R-:W-:Y:S05]  /*0320*/  CALL.REL.NOINC `($__internal_0_$__cuda_sm3x_div_rn_noftz_f32_slowpath) ;  /* 0x0000000800487944 */ /* 0x000fea0003c00000 */
.L_x_1:
[----:B------:R-:W-:Y:S05]  /*0330*/  BSYNC.RECONVERGENT B0 ;  /* 0x0000000000007941 */ /* 0x000fea0003800200 */
.L_x_0:
[----:B------:R-:W0:Y:S01]  /*0340*/  MUFU.RCP R17, R14 ;  /* 0x0000000e00117308 */ /* 0x000e220000001000 */
[----:B------:R-:W-:Y:S01]  /*0350*/  FMUL R0, R10, R0 ;  /* 0x000000000a007220 */ /* 0x000fe20000400000 */
[----:B------:R-:W-:Y:S06]  /*0360*/  BSSY.RECONVERGENT B0, `(.L_x_2) ;  /* 0x000000d000007945 */ /* 0x000fec0003800200 */
[----:B------:R-:W1:Y:S08]  /*0370*/  FCHK P0, R2, R14 ;  /* 0x0000000e02007302 */ /* 0x000e700000000000 */
[----:B------:R2:W3:Y:S01]  /*0380*/  F2I.FLOOR.NTZ R18, R0 ;  /* 0x0000000000127305 */ /* 0x0004e20000207100 */
[----:B0-----:R-:W-:-:S04]  /*0390*/  FFMA R6, -R14, R17, 1 ;  /* 0x3f8000000e067423 */ /* 0x001fc80000000111 */
[----:B------:R-:W-:-:S04]  /*03a0*/  FFMA R17, R17, R6, R17 ;  /* 0x0000000611117223 */ /* 0x000fc80000000011 */
[----:B------:R-:W-:-:S04]  /*03b0*/  FFMA R6, R2, R17, RZ ;  /* 0x0000001102067223 */ /* 0x000fc800000000ff */
[----:B------:R-:W-:-:S04]  /*03c0*/  FFMA R16, -R14, R6, R2 ;  /* 0x000000060e107223 */ /* 0x000fc80000000102 */
[----:B--2---:R-:W-:Y:S01]  /*03d0*/  FFMA R0, R17, R16, R6 ;  /* 0x0000001011007223 */ /* 0x004fe20000000006 */
[----:B-1-3--:R-:W-:Y:S06]  /*03e0*/  @!P0 BRA `(.L_x_3) ;  /* 0x0000000000108947 */ /* 0x00afec0003800000 */
[----:B------:R-:W-:Y:S01]  /*03f0*/  IMAD.MOV.U32 R25, RZ, RZ, R2 ;  /* 0x000000ffff197224 */ /* 0x000fe200078e0002 */
[----:B------:R-:W-:Y:S01]  /*0400*/  MOV R6, 0x430 ;  /* 0x0000043000067802 */ /* 0x000fe20000000f00 */
[----:B------:R-:W-:-:S07]  /*0410*/  IMAD.MOV.U32 R2, RZ, RZ, R14 ;  /* 0x000000ffff027224 */ /* 0x000fce00078e000e */
[----:B------:R-:W-:Y:S05]  /*0420*/  CALL.REL.NOINC `($__internal_0_$__cuda_sm3x_div_rn_noftz_f32_slowpath) ;  /* 0x0000000800087944 */ /* 0x000fea0003c00000 */
.L_x_3:
[----:B------:R-:W-:Y:S05]  /*0430*/  BSYNC.RECONVERGENT B0 ;  /* 0x0000000000007941 */ /* 0x000fea0003800200 */
.L_x_2:
[----:B------:R-:W-:Y:S01]  /*0440*/  VIMNMX R2, PT, PT, R15, 0x1, !PT ;  /* 0x000000010f027848 */ /* 0x000fe20007fe0100 */
[----:B------:R-:W-:Y:S01]  /*0450*/  FMUL R0, R11, R0 ;  /* 0x000000000b007220 */ /* 0x000fe20000400000 */
[----:B------:R-:W-:Y:S01]  /*0460*/  VIMNMX R14, PT, PT, R27, 0x1, !PT ;  /* 0x000000011b0e7848 */ /* 0x000fe20007fe0100 */
[----:B------:R-:W-:Y:S01]  /*0470*/  BSSY.RECONVERGENT B0, `(.L_x_4) ;  /* 0x0000010000007945 */ /* 0x000fe20003800200 */
[----:B------:R-:W-:Y:S01]  /*0480*/  I2FP.F32.U32 R2, R2 ;  /* 0x0000000200027245 */ /* 0x000fe20000201000 */
[----:B------:R-:W-:Y:S01]  /*0490*/  F2I.FLOOR.NTZ R16, R0 ;  /* 0x0000000000107305 */ /* 0x000fe20000207100 */
[----:B------:R-:W-:-:S07]  /*04a0*/  I2FP.F32.U32 R14, R14 ;  /* 0x0000000e000e7245 */ /* 0x000fce0000201000 */
        /* <DEDUP_REMOVED lines=11> */
[----:B------:R-:W-:-:S07]  /*0560*/  IMAD.MOV.U32 R17, RZ, RZ, R0 ;  /* 0x000000ffff117224 */ /* 0x000fce00078e0000 */
.L_x_5:
[----:B------:R-:W-:Y:S05]  /*0570*/  BSYNC.RECONVERGENT B0 ;  /* 0x0000000000007941 */ /* 0x000fea0003800200 */
.L_x_4:
[----:B------:R-:W0:Y:S01]  /*0580*/  MUFU.RCP R19, R14 ;  /* 0x0000000e00137308 */ /* 0x000e220000001000 */
[----:B------:R-:W-:Y:S01]  /*0590*/  FMUL R17, R8, R17 ;  /* 0x0000001108117220 */ /* 0x000fe20000400000 */
[----:B------:R-:W-:Y:S06]  /*05a0*/  BSSY.RECONVERGENT B0, `(.L_x_6) ;  /* 0x000000e000007945 */ /* 0x000fec0003800200 */
[----:B------:R-:W-:Y:S08]  /*05b0*/  FCHK P0, R2, R14 ;  /* 0x0000000e02007302 */ /* 0x000ff00000000000 */
[----:B------:R-:W1:Y:S01]  /*05c0*/  F2I.FLOOR.NTZ R22, R17 ;  /* 0x0000001100167305 */ /* 0x000e620000207100 */
[----:B0-----:R-:W-:-:S04]  /*05d0*/  FFMA R0, -R14, R19, 1 ;  /* 0x3f8000000e007423 */ /* 0x001fc80000000113 */
[----:B------:R-:W-:-:S04]  /*05e0*/  FFMA R19, R19, R0, R19 ;  /* 0x0000000013137223 */ /* 0x000fc80000000013 */
[----:B------:R-:W-:-:S04]  /*05f0*/  FFMA R0, R2, R19, RZ ;  /* 0x0000001302007223 */ /* 0x000fc800000000ff */
[----:B------:R-:W-:Y:S01]  /*0600*/  FFMA R6, -R14, R0, R2 ;  /* 0x000000000e067223 */ /* 0x000fe20000000102 */
[----:B-1----:R-:W-:-:S03]  /*0610*/  IMAD.IADD R22, R29, 0x1, -R22 ;  /* 0x000000011d167824 */ /* 0x002fc600078e0a16 */
[----:B------:R-:W-:Y:S01]  /*0620*/  FFMA R0, R19, R6, R0 ;  /* 0x0000000613007223 */ /* 0x000fe20000000000 */
[----:B------:R-:W-:Y:S06]  /*0630*/  @!P0 BRA `(.L_x_7) ;  /* 0x0000000000108947 */ /* 0x000fec0003800000 */
[----:B------:R-:W-:Y:S01]  /*0640*/  MOV R25, R2 ;  /* 0x0000000200197202 */ /* 0x000fe20000000f00 */
[----:B------:R-:W-:Y:S01]  /*0650*/  IMAD.MOV.U32 R2, RZ, RZ, R14 ;  /* 0x000000ffff027224 */ /* 0x000fe200078e000e */
[----:B------:R-:W-:-:S07]  /*0660*/  MOV R6, 0x680 ;  /* 0x0000068000067802 */ /* 0x000fce0000000f00 */
[----:B------:R-:W-:Y:S05]  /*0670*/  CALL.REL.NOINC `($__internal_0_$__cuda_sm3x_div_rn_noftz_f32_slowpath) ;  /* 0x0000000400747944 */ /* 0x000fea0003c00000 */
.L_x_7:
[----:B------:R-:W-:Y:S05]  /*0680*/  BSYNC.RECONVERGENT B0 ;  /* 0x0000000000007941 */ /* 0x000fea0003800200 */
.L_x_6:
[----:B------:R-:W-:Y:S01]  /*0690*/  FMUL R0, R9, R0 ;  /* 0x0000000009007220 */ /* 0x000fe20000400000 */
[----:B------:R-:W-:Y:S01]  /*06a0*/  VIMNMX R2, PT, PT, R22, 0x1, !PT ;  /* 0x0000000116027848 */ /* 0x000fe20007fe0100 */
[----:B------:R-:W-:Y:S01]  /*06b0*/  BSSY.RECONVERGENT B0, `(.L_x_8) ;  /* 0x0000013000007945 */ /* 0x000fe20003800200 */
[----:B------:R-:W-:Y:S01]  /*06c0*/  IADD3 R15, PT, PT, -R18, R15, RZ ;  /* 0x0000000f120f7210 */ /* 0x000fe20007ffe1ff */
[----:B------:R-:W-:Y:S01]  /*06d0*/  IMAD.IADD R16, R27, 0x1, -R16 ;  /* 0x000000011b107824 */ /* 0x000fe200078e0a10 */
[----:B------:R-:W-:Y:S01]  /*06e0*/  I2FP.F32.U32 R2, R2 ;  /* 0x0000000200027245 */ /* 0x000fe20000201000 */
[----:B------:R-:W0:Y:S08]  /*06f0*/  F2I.FLOOR.NTZ R0, R0 ;  /* 0x0000000000007305 */ /* 0x000e300000207100 */
[----:B------:R-:W1:Y:S01]  /*0700*/  MUFU.RCP R17, R2 ;  /* 0x0000000200117308 */ /* 0x000e620000001000 */
[----:B0-----:R-:W-:-:S05]  /*0710*/  IMAD.IADD R14, R3, 0x1, -R0 ;  /* 0x00000001030e7824 */ /* 0x001fca00078e0a00 */
[----:B------:R-:W-:-:S04]  /*0720*/  VIMNMX R3, PT, PT, R14, 0x1, !PT ;  /* 0x000000010e037848 */ /* 0x000fc80007fe0100 */
[----:B------:R-:W-:Y:S01]  /*0730*/  I2FP.F32.U32 R3, R3 ;  /* 0x0000000300037245 */ /* 0x000fe20000201000 */
[----:B-1----:R-:W-:-:S03]  /*0740*/  FFMA R6, -R2, R17, 1 ;  /* 0x3f80000002067423 */ /* 0x002fc60000000111 */
[----:B------:R-:W0:Y:S01]  /*0750*/  FCHK P0, R3, R2 ;  /* 0x0000000203007302 */ /* 0x000e220000000000 */
[----:B------:R-:W-:-:S04]  /*0760*/  FFMA R6, R17, R6, R17 ;  /* 0x0000000611067223 */ /* 0x000fc80000000011 */
[----:B------:R-:W-:-:S04]  /*0770*/  FFMA R17, R3, R6, RZ ;  /* 0x0000000603117223 */ /* 0x000fc800000000ff */
[----:B------:R-:W-:-:S04]  /*0780*/  FFMA R19, -R2, R17, R3 ;  /* 0x0000001102137223 */ /* 0x000fc80000000103 */
[----:B------:R-:W-:Y:S01]  /*0790*/  FFMA R0, R6, R19, R17 ;  /* 0x0000001306007223 */ /* 0x000fe20000000011 */
[----:B0-----:R-:W-:Y:S06]  /*07a0*/  @!P0 BRA `(.L_x_9) ;  /* 0x00000000000c8947 */ /* 0x001fec0003800000 */
[----:B------:R-:W-:Y:S01]  /*07b0*/  IMAD.MOV.U32 R25, RZ, RZ, R3 ;  /* 0x000000ffff197224 */ /* 0x000fe200078e0003 */
[----:B------:R-:W-:-:S07]  /*07c0*/  MOV R6, 0x7e0 ;  /* 0x000007e000067802 */ /* 0x000fce0000000f00 */
[----:B------:R-:W-:Y:S05]  /*07d0*/  CALL.REL.NOINC `($__internal_0_$__cuda_sm3x_div_rn_noftz_f32_slowpath) ;  /* 0x00000004001c7944 */ /* 0x000fea0003c00000 */
.L_x_9:
[----:B------:R-:W-:Y:S05]  /*07e0*/  BSYNC.RECONVERGENT B0 ;  /* 0x0000000000007941 */ /* 0x000fea0003800200 */
.L_x_8:
        /* <DEDUP_REMOVED lines=11> */
[----:B------:R-:W-:Y:S01]  /*08a0*/  MOV R25, R2 ;  /* 0x0000000200197202 */ /* 0x000fe20000000f00 */
[----:B------:R-:W-:Y:S01]  /*08b0*/  IMAD.MOV.U32 R2, RZ, RZ, R3 ;  /* 0x000000ffff027224 */ /* 0x000fe200078e0003 */
[----:B------:R-:W-:-:S07]  /*08c0*/  MOV R6, 0x8e0 ;  /* 0x000008e000067802 */ /* 0x000fce0000000f00 */
[----:B------:R-:W-:Y:S05]  /*08d0*/  CALL.REL.NOINC `($__internal_0_$__cuda_sm3x_div_rn_noftz_f32_slowpath) ;  /* 0x0000000000dc7944 */ /* 0x000fea0003c00000 */
.L_x_11:
[----:B------:R-:W-:Y:S05]  /*08e0*/  BSYNC.RECONVERGENT B0 ;  /* 0x0000000000007941 */ /* 0x000fea0003800200 */
.L_x_10:
        /* <DEDUP_REMOVED lines=15> */
[----:B------:R-:W-:Y:S01]  /*09e0*/  IMAD.MOV.U32 R25, RZ, RZ, R3 ;  /* 0x000000ffff197224 */ /* 0x000fe200078e0003 */
[----:B------:R-:W-:-:S07]  /*09f0*/  MOV R6, 0xa10 ;  /* 0x00000a1000067802 */ /* 0x000fce0000000f00 */
[----:B------:R-:W-:Y:S05]  /*0a00*/  CALL.REL.NOINC `($__internal_0_$__cuda_sm3x_div_rn_noftz_f32_slowpath) ;  /* 0x0000000000907944 */ /* 0x000fea0003c00000 */
[----:B------:R-:W-:-:S07]  /*0a10*/  MOV R17, R0 ;  /* 0x0000000000117202 */ /* 0x000fce0000000f00 */
.L_x_13:
[----:B------:R-:W-:Y:S05]  /*0a20*/  BSYNC.RECONVERGENT B0 ;  /* 0x0000000000007941 */ /* 0x000fea0003800200 */
.L_x_12:
        /* <DEDUP_REMOVED lines=12> */
[----:B------:R-:W-:Y:S01]  /*0af0*/  IMAD.MOV.U32 R25, RZ, RZ, R2 ;  /* 0x000000ffff197224 */ /* 0x000fe200078e0002 */
[----:B------:R-:W-:Y:S02]  /*0b00*/  MOV R2, R3 ;  /* 0x0000000300027202 */ /* 0x000fe40000000f00 */
[----:B------:R-:W-:-:S07]  /*0b10*/  MOV R6, 0xb30 ;  /* 0x00000b3000067802 */ /* 0x000fce0000000f00 */
[----:B------:R-:W-:Y:S05]  /*0b20*/  CALL.REL.NOINC `($__internal_0_$__cuda_sm3x_div_rn_noftz_f32_slowpath) ;  /* 0x0000000000487944 */ /* 0x000fea0003c00000 */
.L_x_15:
[----:B------:R-:W-:Y:S05]  /*0b30*/  BSYNC.RECONVERGENT B0 ;  /* 0x0000000000007941 */ /* 0x000fea0003800200 */
.L_x_14:
[----:B------:R-:W-:Y:S02]  /*0b40*/  VIADD R7, R7, 0x2 ;  /* 0x0000000207077836 */ /* 0x000fe40000000000 */
[----:B------:R-:W-:Y:S01]  /*0b50*/  FMUL R0, R9, R0 ;  /* 0x0000000009007220 */ /* 0x000fe20000400000 */
[----:B------:R-:W-:Y:S01]  /*0b60*/  IMAD.IADD R15, R15, 0x1, -R18 ;  /* 0x000000010f0f7824 */ /* 0x000fe200078e0a12 */
[----:B------:R-:W-:Y:S02]  /*0b70*/  IADD3 R27, PT, PT, R16, -R27, RZ ;  /* 0x8000001b101b7210 */ /* 0x000fe40007ffe0ff */
[----:B------:R-:W0:Y:S01]  /*0b80*/  F2I.FLOOR.NTZ R3, R0 ;  /* 0x0000000000037305 */ /* 0x000e220000207100 */
[----:B------:R-:W-:Y:S01]  /*0b90*/  ISETP.NE.AND P0, PT, R7, 0x64, PT ;  /* 0x000000640700780c */ /* 0x000fe20003f05270 */
[----:B0-----:R-:W-:-:S12]  /*0ba0*/  IMAD.IADD R3, R14, 0x1, -R3 ;  /* 0x000000010e037824 */ /* 0x001fd800078e0a03 */
[----:B------:R-:W-:Y:S05]  /*0bb0*/  @P0 BRA `(.L_x_16) ;  /* 0xfffffff4009c0947 */ /* 0x000fea000383ffff */
[----:B------:R-:W0:Y:S01]  /*0bc0*/  LDCU UR4, c[0x0][0x388] ;  /* 0x00007100ff0477ac */ /* 0x000e220008000800 */
[----:B------:R2:W-:Y:S01]  /*0bd0*/  STG.E desc[UR6][R12.64+0x1c], R3 ;  /* 0x00001c030c007986 */ /* 0x0005e2000c101906 */
[----:B------:R-:W-:-:S03]  /*0be0*/  IMAD R5, R4, 0x2, R5 ;  /* 0x0000000204057824 */ /* 0x000fc600078e0205 */
[----:B------:R2:W-:Y:S04]  /*0bf0*/  STG.E desc[UR6][R12.64+0x4], R29 ;  /* 0x0000041d0c007986 */ /* 0x0005e8000c101906 */
[----:B------:R2:W-:Y:S04]  /*0c00*/  STG.E desc[UR6][R12.64+0x28], R27 ;  /* 0x0000281b0c007986 */ /* 0x0005e8000c101906 */
[----:B------:R2:W-:Y:S01]  /*0c10*/  STG.E desc[UR6][R12.64+0x10], R15 ;  /* 0x0000100f0c007986 */ /* 0x0005e2000c101906 */
[----:B0-----:R-:W-:-:S13]  /*0c20*/  ISETP.GE.AND P0, PT, R5, UR4, PT ;  /* 0x0000000405007c0c */ /* 0x001fda000bf06270 */
[----:B--2---:R-:W-:Y:S05]  /*0c30*/  @!P0 BRA `(.L_x_17) ;  /* 0xfffffff400208947 */ /* 0x004fea000383ffff */
[----:B------:R-:W-:Y:S05]  /*0c40*/  EXIT ;  /* 0x000000000000794d */ /* 0x000fea0003800000 */
        .weak           $__internal_0_$__cuda_sm3x_div_rn_noftz_f32_slowpath
        .type           $__internal_0_$__cuda_sm3x_div_rn_noftz_f32_slowpath,@function
        .size           $__internal_0_$__cuda_sm3x_div_rn_noftz_f32_slowpath,(.L_x_30 - $__internal_0_$__cuda_sm3x_div_rn_noftz_f32_slowpath)
$__internal_0_$__cuda_sm3x_div_rn_noftz_f32_slowpath:
[--C-:B------:R-:W-:Y:S01]  /*0c50*/  SHF.R.U32.HI R17, RZ, 0x17, R2.reuse ;  /* 0x00000017ff117819 */ /* 0x100fe20000011602 */
[----:B------:R-:W-:Y:S01]  /*0c60*/  BSSY.RECONVERGENT B1, `(.L_x_18) ;  /* 0x0000063000017945 */ /* 0x000fe20003800200 */
[----:B------:R-:W-:Y:S01]  /*0c70*/  SHF.R.U32.HI R20, RZ, 0x17, R25 ;  /* 0x00000017ff147819 */ /* 0x000fe20000011619 */
[----:B------:R-:W-:Y:S01]  /*0c80*/  IMAD.MOV.U32 R24, RZ, RZ, R2 ;  /* 0x000000ffff187224 */ /* 0x000fe200078e0002 */
[----:B------:R-:W-:Y:S02]  /*0c90*/  LOP3.LUT R17, R17, 0xff, RZ, 0xc0, !PT ;  /* 0x000000ff11117812 */ /* 0x000fe400078ec0ff */
[----:B------:R-:W-:Y:S02]  /*0ca0*/  LOP3.LUT R20, R20, 0xff, RZ, 0xc0, !PT ;  /* 0x000000ff14147812 */ /* 0x000fe400078ec0ff */
[----:B------:R-:W-:-:S03]  /*0cb0*/  IADD3 R0, PT, PT, R17, -0x1, RZ ;  /* 0xffffffff11007810 */ /* 0x000fc60007ffe0ff */
[----:B------:R-:W-:Y:S01]  /*0cc0*/  VIADD R21, R20, 0xffffffff ;  /* 0xffffffff14157836 */ /* 0x000fe20000000000 */
[----:B------:R-:W-:-:S04]  /*0cd0*/  ISETP.GT.U32.AND P0, PT, R0, 0xfd, PT ;  /* 0x000000fd0000780c */ /* 0x000fc80003f04070 */
[----:B------:R-:W-:-:S13]  /*0ce0*/  ISETP.GT.U32.OR P0, PT, R21, 0xfd, P0 ;  /* 0x000000fd1500780c */ /* 0x000fda0000704470 */
[----:B------:R-:W-:Y:S01]  /*0cf0*/  @!P0 MOV R19, RZ ;  /* 0x000000ff00138202 */ /* 0x000fe20000000f00 */
[----:B------:R-:W-:Y:S06]  /*0d00*/  @!P0 BRA `(.L_x_19) ;  /* 0x00000000005c8947 */ /* 0x000fec0003800000 */
[----:B------:R-:W-:Y:S02]  /*0d10*/  FSETP.GTU.FTZ.AND P0, PT, |R25|, +INF , PT ;  /* 0x7f8000001900780b */ /* 0x000fe40003f1c200 */
[----:B------:R-:W-:-:S04]  /*0d20*/  FSETP.GTU.FTZ.AND P1, PT, |R2|, +INF , PT ;  /* 0x7f8000000200780b */ /* 0x000fc80003f3c200 */
[----:B------:R-:W-:-:S13]  /*0d30*/  PLOP3.LUT P0, PT, P0, P1, PT, 0xf8, 0x8f ;  /* 0x00000000008f781c */ /* 0x000fda0000703f70 */
[----:B------:R-:W-:Y:S05]  /*0d40*/  @P0 BRA `(.L_x_20) ;  /* 0x00000004004c0947 */ /* 0x000fea0003800000 */
[----:B------:R-:W-:-:S13]  /*0d50*/  LOP3.LUT P0, RZ, R24, 0x7fffffff, R25, 0xc8, !PT ;  /* 0x7fffffff18ff7812 */ /* 0x000fda000780c819 */
[----:B------:R-:W-:Y:S05]  /*0d60*/  @!P0 BRA `(.L_x_21) ;  /* 0x00000004003c8947 */ /* 0x000fea0003800000 */
[C---:B------:R-:W-:Y:S02]  /*0d70*/  FSETP.NEU.FTZ.AND P2, PT, |R25|.reuse, +INF , PT ;  /* 0x7f8000001900780b */ /* 0x040fe40003f5d200 */
[----:B------:R-:W-:Y:S02]  /*0d80*/  FSETP.NEU.FTZ.AND P1, PT, |R2|, +INF , PT ;  /* 0x7f8000000200780b */ /* 0x000fe40003f3d200 */
[----:B------:R-:W-:-:S11]  /*0d90*/  FSETP.NEU.FTZ.AND P0, PT, |R25|, +INF , PT ;  /* 0x7f8000001900780b */ /* 0x000fd60003f1d200 */
[----:B------:R-:W-:Y:S05]  /*0da0*/  @!P1 BRA !P2, `(.L_x_21) ;  /* 0x00000004002c9947 */ /* 0x000fea0005000000 */
[----:B------:R-:W-:-:S04]  /*0db0*/  LOP3.LUT P2, RZ, R25, 0x7fffffff, RZ, 0xc0, !PT ;  /* 0x7fffffff19ff7812 */ /* 0x000fc8000784c0ff */
[----:B------:R-:W-:-:S13]  /*0dc0*/  PLOP3.LUT P1, PT, P1, P2, PT, 0x2f, 0xf2 ;  /* 0x0000000000f2781c */ /* 0x000fda0000f24577 */
[----:B------:R-:W-:Y:S05]  /*0dd0*/  @P1 BRA `(.L_x_22) ;  /* 0x0000000400181947 */ /* 0x000fea0003800000 */
[----:B------:R-:W-:-:S04]  /*0de0*/  LOP3.LUT P1, RZ, R24, 0x7fffffff, RZ, 0xc0, !PT ;  /* 0x7fffffff18ff7812 */ /* 0x000fc8000782c0ff */
[----:B------:R-:W-:-:S13]  /*0df0*/  PLOP3.LUT P0, PT, P0, P1, PT, 0x2f, 0xf2 ;  /* 0x0000000000f2781c */ /* 0x000fda0000702577 */
[----:B------:R-:W-:Y:S05]  /*0e00*/  @P0 BRA `(.L_x_23) ;  /* 0x0000000400000947 */ /* 0x000fea0003800000 */
[----:B------:R-:W-:Y:S02]  /*0e10*/  ISETP.GE.AND P0, PT, R21, RZ, PT ;  /* 0x000000ff1500720c */ /* 0x000fe40003f06270 */
[----:B------:R-:W-:-:S11]  /*0e20*/  ISETP.GE.AND P1, PT, R0, RZ, PT ;  /* 0x000000ff0000720c */ /* 0x000fd60003f26270 */
[----:B------:R-:W-:Y:S01]  /*0e30*/  @P0 IMAD.MOV.U32 R19, RZ, RZ, RZ ;  /* 0x000000ffff130224 */ /* 0x000fe200078e00ff */
[----:B------:R-:W-:Y:S01]  /*0e40*/  @!P0 MOV R19, 0xffffffc0 ;  /* 0xffffffc000138802 */ /* 0x000fe20000000f00 */
[----:B------:R-:W-:Y:S01]  /*0e50*/  @!P0 FFMA R25, R25, 1.84467440737095516160e+19, RZ ;  /* 0x5f80000019198823 */ /* 0x000fe200000000ff */
[----:B------:R-:W-:-:S03]  /*0e60*/  @!P1 FFMA R24, R2, 1.84467440737095516160e+19, RZ ;  /* 0x5f80000002189823 */ /* 0x000fc600000000ff */
[----:B------:R-:W-:-:S07]  /*0e70*/  @!P1 VIADD R19, R19, 0x40 ;  /* 0x0000004013139836 */ /* 0x000fce0000000000 */
.L_x_19:
[----:B------:R-:W-:Y:S01]  /*0e80*/  LEA R21, R17, 0xc0800000, 0x17 ;  /* 0xc080000011157811 */ /* 0x000fe200078eb8ff */
[----:B------:R-:W-:Y:S01]  /*0e90*/  VIADD R20, R20, 0xffffff81 ;  /* 0xffffff8114147836 */ /* 0x000fe20000000000 */
[----:B------:R-:W-:Y:S02]  /*0ea0*/  BSSY.RECONVERGENT B2, `(.L_x_24) ;  /* 0x0000035000027945 */ /* 0x000fe40003800200 */
[----:B------:R-:W-:Y:S01]  /*0eb0*/  IADD3 R26, PT, PT, -R21, R24, RZ ;  /* 0x00000018151a7210 */ /* 0x000fe20007ffe1ff */
[C---:B------:R-:W-:Y:S01]  /*0ec0*/  IMAD R0, R20.reuse, -0x800000, R25 ;  /* 0xff80000014007824 */ /* 0x040fe200078e0219 */
[----:B------:R-:W-:Y:S02]  /*0ed0*/  IADD3 R20, PT, PT, R20, 0x7f, -R17 ;  /* 0x0000007f14147810 */ /* 0x000fe40007ffe811 */
[----:B------:R-:W0:Y:S01]  /*0ee0*/  MUFU.RCP R24, R26 ;  /* 0x0000001a00187308 */ /* 0x000e220000001000 */
[----:B------:R-:W-:Y:S01]  /*0ef0*/  FADD.FTZ R23, -R26, -RZ ;  /* 0x800000ff1a177221 */ /* 0x000fe20000010100 */
[----:B------:R-:W-:-:S03]  /*0f00*/  IADD3 R19, PT, PT, R20, R19, RZ ;  /* 0x0000001314137210 */ /* 0x000fc60007ffe0ff */
[----:B0-----:R-:W-:-:S04]  /*0f10*/  FFMA R21, R24, R23, 1 ;  /* 0x3f80000018157423 */ /* 0x001fc80000000017 */
[----:B------:R-:W-:-:S04]  /*0f20*/  FFMA R21, R24, R21, R24 ;  /* 0x0000001518157223 */ /* 0x000fc80000000018 */
[----:B------:R-:W-:-:S04]  /*0f30*/  FFMA R24, R0, R21, RZ ;  /* 0x0000001500187223 */ /* 0x000fc800000000ff */
[----:B------:R-:W-:-:S04]  /*0f40*/  FFMA R25, R23, R24, R0 ;  /* 0x0000001817197223 */ /* 0x000fc80000000000 */
[----:B------:R-:W-:-:S04]  /*0f50*/  FFMA R24, R21, R25, R24 ;  /* 0x0000001915187223 */ /* 0x000fc80000000018 */
[----:B------:R-:W-:-:S04]  /*0f60*/  FFMA R23, R23, R24, R0 ;  /* 0x0000001817177223 */ /* 0x000fc80000000000 */
[----:B------:R-:W-:-:S05]  /*0f70*/  FFMA R0, R21, R23, R24 ;  /* 0x0000001715007223 */ /* 0x000fca0000000018 */
[----:B------:R-:W-:-:S04]  /*0f80*/  SHF.R.U32.HI R17, RZ, 0x17, R0 ;  /* 0x00000017ff117819 */ /* 0x000fc80000011600 */
[----:B------:R-:W-:-:S05]  /*0f90*/  LOP3.LUT R20, R17, 0xff, RZ, 0xc0, !PT ;  /* 0x000000ff11147812 */ /* 0x000fca00078ec0ff */
[----:B------:R-:W-:-:S05]  /*0fa0*/  IMAD.IADD R17, R20, 0x1, R19 ;  /* 0x0000000114117824 */ /* 0x000fca00078e0213 */
[----:B------:R-:W-:-:S04]  /*0fb0*/  IADD3 R20, PT, PT, R17, -0x1, RZ ;  /* 0xffffffff11147810 */ /* 0x000fc80007ffe0ff */
[----:B------:R-:W-:-:S13]  /*0fc0*/  ISETP.GE.U32.AND P0, PT, R20, 0xfe, PT ;  /* 0x000000fe1400780c */ /* 0x000fda0003f06070 */
[----:B------:R-:W-:Y:S05]  /*0fd0*/  @!P0 BRA `(.L_x_25) ;  /* 0x0000000000808947 */ /* 0x000fea0003800000 */
[----:B------:R-:W-:-:S13]  /*0fe0*/  ISETP.GT.AND P0, PT, R17, 0xfe, PT ;  /* 0x000000fe1100780c */ /* 0x000fda0003f04270 */
[----:B------:R-:W-:Y:S05]  /*0ff0*/  @P0 BRA `(.L_x_26) ;  /* 0x00000000006c0947 */ /* 0x000fea0003800000 */
[----:B------:R-:W-:-:S13]  /*1000*/  ISETP.GE.AND P0, PT, R17, 0x1, PT ;  /* 0x000000011100780c */ /* 0x000fda0003f06270 */
[----:B------:R-:W-:Y:S05]  /*1010*/  @P0 BRA `(.L_x_27) ;  /* 0x0000000000740947 */ /* 0x000fea0003800000 */
[----:B------:R-:W-:Y:S02]  /*1020*/  ISETP.GE.AND P0, PT, R17, -0x18, PT ;  /* 0xffffffe81100780c */ /* 0x000fe40003f06270 */
[----:B------:R-:W-:-:S11]  /*1030*/  LOP3.LUT R0, R0, 0x80000000, RZ, 0xc0, !PT ;  /* 0x8000000000007812 */ /* 0x000fd600078ec0ff */
[----:B------:R-:W-:Y:S05]  /*1040*/  @!P0 BRA `(.L_x_27) ;  /* 0x0000000000688947 */ /* 0x000fea0003800000 */
[CCC-:B------:R-:W-:Y:S01]  /*1050*/  FFMA.RZ R19, R21.reuse, R23.reuse, R24.reuse ;  /* 0x0000001715137223 */ /* 0x1c0fe2000000c018 */
[CCC-:B------:R-:W-:Y:S01]  /*1060*/  FFMA.RP R20, R21.reuse, R23.reuse, R24.reuse ;  /* 0x0000001715147223 */ /* 0x1c0fe20000008018 */
[----:B------:R-:W-:Y:S01]  /*1070*/  FFMA.RM R23, R21, R23, R24 ;  /* 0x0000001715177223 */ /* 0x000fe20000004018 */
[C---:B------:R-:W-:Y:S01]  /*1080*/  VIADD R21, R17.reuse, 0x20 ;  /* 0x0000002011157836 */ /* 0x040fe20000000000 */
[----:B------:R-:W-:Y:S02]  /*1090*/  ISETP.NE.AND P2, PT, R17, RZ, PT ;  /* 0x000000ff1100720c */ /* 0x000fe40003f45270 */
[----:B------:R-:W-:Y:S02]  /*10a0*/  LOP3.LUT R19, R19, 0x7fffff, RZ, 0xc0, !PT ;  /* 0x007fffff13137812 */ /* 0x000fe400078ec0ff */
[----:B------:R-:W-:Y:S02]  /*10b0*/  ISETP.NE.AND P1, PT, R17, RZ, PT ;  /* 0x000000ff1100720c */ /* 0x000fe40003f25270 */
[----:B------:R-:W-:-:S02]  /*10c0*/  LOP3.LUT R24, R19, 0x800000, RZ, 0xfc, !PT ;  /* 0x0080000013187812 */ /* 0x000fc400078efcff */
[----:B------:R-:W-:Y:S02]  /*10d0*/  IADD3 R17, PT, PT, -R17, RZ, RZ ;  /* 0x000000ff11117210 */ /* 0x000fe40007ffe1ff */
[----:B------:R-:W-:Y:S02]  /*10e0*/  SHF.L.U32 R21, R24, R21, RZ ;  /* 0x0000001518157219 */ /* 0x000fe400000006ff */
[----:B------:R-:W-:Y:S02]  /*10f0*/  FSETP.NEU.FTZ.AND P0, PT, R20, R23, PT ;  /* 0x000000171400720b */ /* 0x000fe40003f1d000 */
[----:B------:R-:W-:Y:S02]  /*1100*/  SEL R17, R17, RZ, P2 ;  /* 0x000000ff11117207 */ /* 0x000fe40001000000 */
[----:B------:R-:W-:Y:S02]  /*1110*/  ISETP.NE.AND P1, PT, R21, RZ, P1 ;  /* 0x000000ff1500720c */ /* 0x000fe40000f25270 */
[----:B------:R-:W-:-:S02]  /*1120*/  SHF.R.U32.HI R24, RZ, R17, R24 ;  /* 0x00000011ff187219 */ /* 0x000fc40000011618 */
[----:B------:R-:W-:Y:S02]  /*1130*/  PLOP3.LUT P0, PT, P0, P1, PT, 0xf8, 0x8f ;  /* 0x00000000008f781c */ /* 0x000fe40000703f70 */
[----:B------:R-:W-:Y:S02]  /*1140*/  SHF.R.U32.HI R19, RZ, 0x1, R24 ;  /* 0x00000001ff137819 */ /* 0x000fe40000011618 */
[----:B------:R-:W-:-:S04]  /*1150*/  SEL R20, RZ, 0x1, !P0 ;  /* 0x00000001ff147807 */ /* 0x000fc80004000000 */
[----:B------:R-:W-:-:S04]  /*1160*/  LOP3.LUT R17, R20, 0x1, R19, 0xf8, !PT ;  /* 0x0000000114117812 */ /* 0x000fc800078ef813 */
[----:B------:R-:W-:-:S05]  /*1170*/  LOP3.LUT R24, R17, R24, RZ, 0xc0, !PT ;  /* 0x0000001811187212 */ /* 0x000fca00078ec0ff */
[----:B------:R-:W-:-:S05]  /*1180*/  IMAD.IADD R19, R19, 0x1, R24 ;  /* 0x0000000113137824 */ /* 0x000fca00078e0218 */
[----:B------:R-:W-:Y:S01]  /*1190*/  LOP3.LUT R0, R19, R0, RZ, 0xfc, !PT ;  /* 0x0000000013007212 */ /* 0x000fe200078efcff */
[----:B------:R-:W-:Y:S06]  /*11a0*/  BRA `(.L_x_27) ;  /* 0x0000000000107947 */ /* 0x000fec0003800000 */
.L_x_26:
[----:B------:R-:W-:-:S04]  /*11b0*/  LOP3.LUT R0, R0, 0x80000000, RZ, 0xc0, !PT ;  /* 0x8000000000007812 */ /* 0x000fc800078ec0ff */
[----:B------:R-:W-:Y:S01]  /*11c0*/  LOP3.LUT R0, R0, 0x7f800000, RZ, 0xfc, !PT ;  /* 0x7f80000000007812 */ /* 0x000fe200078efcff */
[----:B------:R-:W-:Y:S06]  /*11d0*/  BRA `(.L_x_27) ;  /* 0x0000000000047947 */ /* 0x000fec0003800000 */
.L_x_25:
[----:B------:R-:W-:-:S07]  /*11e0*/  LEA R0, R19, R0, 0x17 ;  /* 0x0000000013007211 */ /* 0x000fce00078eb8ff */
.L_x_27:
[----:B------:R-:W-:Y:S05]  /*11f0*/  BSYNC.RECONVERGENT B2 ;  /* 0x0000000000027941 */ /* 0x000fea0003800200 */
.L_x_24:
[----:B------:R-:W-:Y:S05]  /*1200*/  BRA `(.L_x_28) ;  /* 0x0000000000207947 */ /* 0x000fea0003800000 */
.L_x_23:
[----:B------:R-:W-:-:S04]  /*1210*/  LOP3.LUT R24, R24, 0x80000000, R25, 0x48, !PT ;  /* 0x8000000018187812 */ /* 0x000fc800078e4819 */
[----:B------:R-:W-:Y:S01]  /*1220*/  LOP3.LUT R0, R24, 0x7f800000, RZ, 0xfc, !PT ;  /* 0x7f80000018007812 */ /* 0x000fe200078efcff */
[----:B------:R-:W-:Y:S06]  /*1230*/  BRA `(.L_x_28) ;  /* 0x0000000000147947 */ /* 0x000fec0003800000 */
.L_x_22:
[----:B------:R-:W-:Y:S01]  /*1240*/  LOP3.LUT R0, R24, 0x80000000, R25, 0x48, !PT ;  /* 0x8000000018007812 */ /* 0x000fe200078e4819 */
[----:B------:R-:W-:Y:S06]  /*1250*/  BRA `(.L_x_28) ;  /* 0x00000000000c7947 */ /* 0x000fec0003800000 */
.L_x_21:
[----:B------:R-:W0:Y:S01]  /*1260*/  MUFU.RSQ R0, -QNAN ;  /* 0xffc0000000007908 */ /* 0x000e220000001400 */
[----:B------:R-:W-:Y:S05]  /*1270*/  BRA `(.L_x_28) ;  /* 0x0000000000047947 */ /* 0x000fea0003800000 */
.L_x_20:
[----:B------:R-:W-:-:S07]  /*1280*/  FADD.FTZ R0, R25, R2 ;  /* 0x0000000219007221 */ /* 0x000fce0000010000 */
.L_x_28:
[----:B------:R-:W-:Y:S05]  /*1290*/  BSYNC.RECONVERGENT B1 ;  /* 0x0000000000017941 */ /* 0x000fea0003800200 */
.L_x_18:
[----:B------:R-:W-:Y:S02]  /*12a0*/  HFMA2 R21, -RZ, RZ, 0, 0 ;  /* 0x00000000ff157431 */ /* 0x000fe400000001ff */
[----:B------:R-:W-:-:S04]  /*12b0*/  IMAD.MOV.U32 R20, RZ, RZ, R6 ;  /* 0x000000ffff147224 */ /* 0x000fc800078e0006 */
[----:B0-----:R-:W-:Y:S05]  /*12c0*/  RET.REL.NODEC R20 `(_Z5fightP7Fighteri) ;  /* 0xffffffec144c7950 */ /* 0x001fea0003c3ffff */
.L_x_29:
[----:B------:R-:W-:-:S00]  /*12d0*/  BRA `(.L_x_29) ;  /* 0xfffffffc00fc7947 */ /* 0x000fc0000383ffff */
[----:B------:R-:W-:-:S00]  /*12e0*/  NOP ;  /* 0x0000000000007918 */ /* 0x000fc00000000000 */
        /* <DEDUP_REMOVED lines=9> */
.L_x_30:


//--------------------- .nv.shared.reserved.0     --------------------------
	.section	.nv.shared.reserved.0,"aw",@nobits
	.weak		__nv_reservedSMEM_offset_0_alias
	.size		__nv_reservedSMEM_offset_0_alias, 0, 64
	.other		__nv_reservedSMEM_offset_0_alias,@"STO_CUDA_RESERVED_SHARED STV_DEFAULT"
__nv_reservedSMEM_offset_0_alias:
	.zero		0
	.zero		64


//--------------------- .nv.constant0._Z5fightP7Fighteri --------------------------
	.section	.nv.constant0._Z5fightP7Fighteri,"a",@progbits
	.sectionflags	@""
	.align	4
.nv.constant0._Z5fightP7Fighteri:
	.zero		908


//--------------------- SYMBOLS --------------------------

	.type		.nv.reservedSmem.offset0,@object
	.size		.nv.reservedSmem.offset0,0x4
